//
// Generated by NVIDIA NVVM Compiler
//
// Compiler Build ID: CL-36424714
// Cuda compilation tools, release 13.0, V13.0.88
// Based on NVVM 20.0.0
//

.version 9.0
.target sm_100
.address_size 64

	// .globl	_Z6reducePfS_
// _ZZ6reducePfS_E11shared_data has been demoted

.visible .entry _Z6reducePfS_(
	.param .u64 .ptr .align 1 _Z6reducePfS__param_0,
	.param .u64 .ptr .align 1 _Z6reducePfS__param_1
)
{
	.reg .pred 	%p<5>;
	.reg .b32 	%r<13>;
	.reg .b32 	%f<6>;
	.reg .b64 	%rd<12>;
	// demoted variable
	.shared .align 4 .b8 _ZZ6reducePfS_E11shared_data[1024];
	ld.param.u64 	%rd2, [_Z6reducePfS__param_0];
	ld.param.u64 	%rd1, [_Z6reducePfS__param_1];
	cvta.to.global.u64 	%rd3, %rd2;
	mov.u32 	%r12, %ntid.x;
	mov.u32 	%r2, %ctaid.x;
	mul.lo.s32 	%r7, %r12, %r2;
	cvt.u64.u32 	%rd4, %r7;
	mov.u32 	%r3, %tid.x;
	cvt.u64.u32 	%rd5, %r3;
	add.s64 	%rd6, %rd4, %rd5;
	shl.b64 	%rd7, %rd6, 2;
	add.s64 	%rd8, %rd3, %rd7;
	ld.global.f32 	%f1, [%rd8];
	shl.b32 	%r8, %r3, 2;
	mov.u32 	%r9, _ZZ6reducePfS_E11shared_data;
	add.s32 	%r4, %r9, %r8;
	st.shared.f32 	[%r4], %f1;
	bar.sync 	0;
	setp.lt.u32 	%p1, %r12, 2;
	@%p1 bra 	$L__BB0_4;
$L__BB0_1:
	shr.u32 	%r6, %r12, 1;
	setp.ge.u32 	%p2, %r3, %r6;
	@%p2 bra 	$L__BB0_3;
	shl.b32 	%r10, %r6, 2;
	add.s32 	%r11, %r4, %r10;
	ld.shared.f32 	%f2, [%r11];
	ld.shared.f32 	%f3, [%r4];
	add.f32 	%f4, %f2, %f3;
	st.shared.f32 	[%r4], %f4;
$L__BB0_3:
	bar.sync 	0;
	setp.gt.u32 	%p3, %r12, 3;
	mov.u32 	%r12, %r6;
	@%p3 bra 	$L__BB0_1;
$L__BB0_4:
	setp.ne.s32 	%p4, %r3, 0;
	@%p4 bra 	$L__BB0_6;
	ld.shared.f32 	%f5, [_ZZ6reducePfS_E11shared_data];
	cvta.to.global.u64 	%rd9, %rd1;
	mul.wide.u32 	%rd10, %r2, 4;
	add.s64 	%rd11, %rd9, %rd10;
	st.global.f32 	[%rd11], %f5;
$L__BB0_6:
	ret;

}


// ===== COMPILED SASS (sm_100) =====

	.target	sm_100

	.elftype	@"ET_EXEC"


//--------------------- .note.nv.tkinfo           --------------------------
	.section	.note.nv.tkinfo,"",@"SHT_NOTE"
	.sectionflags	@"SHF_NOTE_NV_TKINFO"
	.tkinfo
        /*0018*/ 	.word	0x00000002
        /*0030*/ 	.string	""
        /*0030*/ 	.string	"ptxas"
        /*0030*/ 	.string	"Cuda compilation tools, release 13.0, V13.0.88"
        /*0030*/ 	.string	"Build cuda_13.0.r13.0/compiler.36424714_0"
        /*0030*/ 	.string	"-arch sm_100 -m 64 "



//--------------------- .note.nv.cuinfo           --------------------------
	.section	.note.nv.cuinfo,"",@"SHT_NOTE"
	.sectionflags	@"SHF_NOTE_NV_CUINFO"
        /*0018*/ 	.short	0x0002
        /*001a*/ 	.short	0x0064
        /*001c*/ 	.short	0x0082
	.zero		2


//--------------------- .nv.info                  --------------------------
	.section	.nv.info,"",@"SHT_CUDA_INFO"
	.align	4


	//----- nvinfo : EIATTR_REGCOUNT
	.align		4
        /*0000*/ 	.byte	0x04, 0x2f
        /*0002*/ 	.short	(.L_1 - .L_0)
	.align		4
.L_0:
        /*0004*/ 	.word	index@(_Z6reducePfS_)
        /*0008*/ 	.word	0x0000000b


	//----- nvinfo : EIATTR_FRAME_SIZE
	.align		4
.L_1:
        /*000c*/ 	.byte	0x04, 0x11
        /*000e*/ 	.short	(.L_3 - .L_2)
	.align		4
.L_2:
        /*0010*/ 	.word	index@(_Z6reducePfS_)
        /*0014*/ 	.word	0x00000000


	//----- nvinfo : EIATTR_MIN_STACK_SIZE
	.align		4
.L_3:
        /*0018*/ 	.byte	0x04, 0x12
        /*001a*/ 	.short	(.L_5 - .L_4)
	.align		4
.L_4:
        /*001c*/ 	.word	index@(_Z6reducePfS_)
        /*0020*/ 	.word	0x00000000
.L_5:


//--------------------- .nv.compat                --------------------------
	.section	.nv.compat,"",@"SHT_CUDA_COMPAT_INFO"
	.align	4
        /*0000*/ 	.byte	0x02, 0x09, 0x00, 0x00, 0x02, 0x02, 0x01, 0x00, 0x02, 0x05, 0x05, 0x00, 0x03, 0x07, 0x01, 0x01
        /*0010*/ 	.byte	0x02, 0x03, 0x00, 0x00, 0x02, 0x06, 0x01, 0x00, 0x04, 0x0b, 0x08, 0x00, 0x09, 0x00, 0x00, 0x00
        /*0020*/ 	.byte	0x00, 0x00, 0x00, 0x00


//--------------------- .nv.info._Z6reducePfS_    --------------------------
	.section	.nv.info._Z6reducePfS_,"",@"SHT_CUDA_INFO"
	.sectionflags	@""
	.align	4


	//----- nvinfo : EIATTR_CUDA_API_VERSION
	.align		4
        /*0000*/ 	.byte	0x04, 0x37
        /*0002*/ 	.short	(.L_7 - .L_6)
.L_6:
        /*0004*/ 	.word	0x00000082


	//----- nvinfo : EIATTR_KPARAM_INFO
	.align		4
.L_7:
        /*0008*/ 	.byte	0x04, 0x17
        /*000a*/ 	.short	(.L_9 - .L_8)
.L_8:
        /*000c*/ 	.word	0x00000000
        /*0010*/ 	.short	0x0001
        /*0012*/ 	.short	0x0008
        /*0014*/ 	.byte	0x00, 0xf5, 0x21, 0x00


	//----- nvinfo : EIATTR_KPARAM_INFO
	.align		4
.L_9:
        /*0018*/ 	.byte	0x04, 0x17
        /*001a*/ 	.short	(.L_11 - .L_10)
.L_10:
        /*001c*/ 	.word	0x00000000
        /*0020*/ 	.short	0x0000
        /*0022*/ 	.short	0x0000
        /*0024*/ 	.byte	0x00, 0xf5, 0x21, 0x00


	//----- nvinfo : EIATTR_SPARSE_MMA_MASK
	.align		4
.L_11:
        /*0028*/ 	.byte	0x03, 0x50
        /*002a*/ 	.short	0x0000


	//----- nvinfo : EIATTR_MAXREG_COUNT
	.align		4
        /*002c*/ 	.byte	0x03, 0x1b
        /*002e*/ 	.short	0x00ff


	//----- nvinfo : EIATTR_NUM_BARRIERS
	.align		4
        /*0030*/ 	.byte	0x02, 0x4c
        /*0032*/ 	.byte	0x01
	.zero		1


	//----- nvinfo : EIATTR_MERCURY_ISA_VERSION
	.align		4
        /*0034*/ 	.byte	0x03, 0x5f
        /*0036*/ 	.short	0x0101


	//----- nvinfo : EIATTR_VRC_CTA_INIT_COUNT
	.align		4
        /*0038*/ 	.byte	0x02, 0x4a
	.zero		1
	.zero		1


	//----- nvinfo : EIATTR_EXIT_INSTR_OFFSETS
	.align		4
        /*003c*/ 	.byte	0x04, 0x1c
        /*003e*/ 	.short	(.L_13 - .L_12)


	//   ....[0]....
.L_12:
        /*0040*/ 	.word	0x00000210


	//   ....[1]....
        /*0044*/ 	.word	0x00000290


	//----- nvinfo : EIATTR_CBANK_PARAM_SIZE
	.align		4
.L_13:
        /*0048*/ 	.byte	0x03, 0x19
        /*004a*/ 	.short	0x0010


	//----- nvinfo : EIATTR_PARAM_CBANK
	.align		4
        /*004c*/ 	.byte	0x04, 0x0a
        /*004e*/ 	.short	(.L_15 - .L_14)
	.align		4
.L_14:
        /*0050*/ 	.word	index@(.nv.constant0._Z6reducePfS_)
        /*0054*/ 	.short	0x0380
        /*0056*/ 	.short	0x0010


	//----- nvinfo : EIATTR_SW_WAR
	.align		4
.L_15:
        /*0058*/ 	.byte	0x04, 0x36
        /*005a*/ 	.short	(.L_17 - .L_16)
.L_16:
        /*005c*/ 	.word	0x00000008
.L_17:


//--------------------- .nv.callgraph             --------------------------
	.section	.nv.callgraph,"",@"SHT_CUDA_CALLGRAPH"
	.align	4
	.sectionentsize	8
	.align		4
        /*0000*/ 	.word	0x00000000
	.align		4
        /*0004*/ 	.word	0xffffffff
	.align		4
        /*0008*/ 	.word	0x00000000
	.align		4
        /*000c*/ 	.word	0xfffffffe
	.align		4
        /*0010*/ 	.word	0x00000000
	.align		4
        /*0014*/ 	.word	0xfffffffd
	.align		4
        /*0018*/ 	.word	0x00000000
	.align		4
        /*001c*/ 	.word	0xfffffffc


//--------------------- .text._Z6reducePfS_       --------------------------
	.section	.text._Z6reducePfS_,"ax",@progbits
	.align	128
        .global         _Z6reducePfS_
        .type           _Z6reducePfS_,@function
        .size           _Z6reducePfS_,(.L_x_3 - _Z6reducePfS_)
        .other          _Z6reducePfS_,@"STO_CUDA_ENTRY STV_DEFAULT"
_Z6reducePfS_:
.text._Z6reducePfS_:
[----:B------:R-:W-:Y:S01]  /*0000*/  LDC R1, c[0x0][0x37c] ;  /* 0x0000df00ff017b82 */ /* 0x000fe20000000800 */
[----:B------:R-:W0:Y:S01]  /*0010*/  S2R R7, SR_CTAID.X ;  /* 0x0000000000077919 */ /* 0x000e220000002500 */
[----:B------:R-:W0:Y:S01]  /*0020*/  LDCU UR8, c[0x0][0x360] ;  /* 0x00006c00ff0877ac */ /* 0x000e220008000800 */
[----:B------:R-:W1:Y:S01]  /*0030*/  S2R R6, SR_TID.X ;  /* 0x0000000000067919 */ /* 0x000e620000002100 */
[----:B------:R-:W2:Y:S01]  /*0040*/  LDCU.64 UR4, c[0x0][0x380] ;  /* 0x00007000ff0477ac */ /* 0x000ea20008000a00 */
[----:B------:R-:W3:Y:S01]  /*0050*/  LDCU.64 UR6, c[0x0][0x358] ;  /* 0x00006b00ff0677ac */ /* 0x000ee20008000a00 */
[----:B0-----:R-:W-:-:S05]  /*0060*/  IMAD R3, R7, UR8, RZ ;  /* 0x0000000807037c24 */ /* 0x001fca000f8e02ff */
[----:B-1----:R-:W-:-:S05]  /*0070*/  IADD3 R0, P0, PT, R3, R6, RZ ;  /* 0x0000000603007210 */ /* 0x002fca0007f1e0ff */
[----:B------:R-:W-:Y:S01]  /*0080*/  IMAD.X R3, RZ, RZ, RZ, P0 ;  /* 0x000000ffff037224 */ /* 0x000fe200000e06ff */
[----:B--2---:R-:W-:-:S04]  /*0090*/  LEA R2, P0, R0, UR4, 0x2 ;  /* 0x0000000400027c11 */ /* 0x004fc8000f8010ff */
[----:B------:R-:W-:-:S05]  /*00a0*/  LEA.HI.X R3, R0, UR5, R3, 0x2, P0 ;  /* 0x0000000500037c11 */ /* 0x000fca00080f1403 */
[----:B---3--:R-:W2:Y:S01]  /*00b0*/  LDG.E R2, desc[UR6][R2.64] ;  /* 0x0000000602027981 */ /* 0x008ea2000c1e1900 */
[----:B------:R-:W0:Y:S01]  /*00c0*/  S2UR UR5, SR_CgaCtaId ;  /* 0x00000000000579c3 */ /* 0x000e220000008800 */
[----:B------:R-:W-:Y:S01]  /*00d0*/  UMOV UR4, 0x400 ;  /* 0x0000040000047882 */ /* 0x000fe20000000000 */
[----:B------:R-:W-:Y:S01]  /*00e0*/  UISETP.GE.U32.AND UP0, UPT, UR8, 0x2, UPT ;  /* 0x000000020800788c */ /* 0x000fe2000bf06070 */
[----:B------:R-:W-:Y:S01]  /*00f0*/  ISETP.NE.AND P0, PT, R6, RZ, PT ;  /* 0x000000ff0600720c */ /* 0x000fe20003f05270 */
[----:B0-----:R-:W-:-:S06]  /*0100*/  ULEA UR4, UR5, UR4, 0x18 ;  /* 0x0000000405047291 */ /* 0x001fcc000f8ec0ff */
[----:B------:R-:W-:-:S05]  /*0110*/  LEA R5, R6, UR4, 0x2 ;  /* 0x0000000406057c11 */ /* 0x000fca000f8e10ff */
[----:B--2---:R0:W-:Y:S01]  /*0120*/  STS [R5], R2 ;  /* 0x0000000205007388 */ /* 0x0041e20000000800 */
[----:B------:R-:W-:Y:S06]  /*0130*/  BAR.SYNC.DEFER_BLOCKING 0x0 ;  /* 0x0000000000007b1d */ /* 0x000fec0000010000 */
[----:B------:R-:W-:Y:S05]  /*0140*/  BRA.U !UP0, `(.L_x_0) ;  /* 0x0000000108307547 */ /* 0x000fea000b800000 */
[----:B------:R-:W-:-:S07]  /*0150*/  IMAD.U32 R0, RZ, RZ, UR8 ;  /* 0x00000008ff007e24 */ /* 0x000fce000f8e00ff */
.L_x_1:
[----:B------:R-:W-:-:S04]  /*0160*/  SHF.R.U32.HI R8, RZ, 0x1, R0 ;  /* 0x00000001ff087819 */ /* 0x000fc80000011600 */
[----:B------:R-:W-:-:S13]  /*0170*/  ISETP.GE.U32.AND P1, PT, R6, R8, PT ;  /* 0x000000080600720c */ /* 0x000fda0003f26070 */
[----:B0-----:R-:W-:Y:S01]  /*0180*/  @!P1 IMAD R2, R8, 0x4, R5 ;  /* 0x0000000408029824 */ /* 0x001fe200078e0205 */
[----:B------:R-:W-:Y:S05]  /*0190*/  @!P1 LDS R3, [R5] ;  /* 0x0000000005039984 */ /* 0x000fea0000000800 */
[----:B------:R-:W0:Y:S02]  /*01a0*/  @!P1 LDS R2, [R2] ;  /* 0x0000000002029984 */ /* 0x000e240000000800 */
[----:B0-----:R-:W-:-:S05]  /*01b0*/  @!P1 FADD R4, R2, R3 ;  /* 0x0000000302049221 */ /* 0x001fca0000000000 */
[----:B------:R1:W-:Y:S01]  /*01c0*/  @!P1 STS [R5], R4 ;  /* 0x0000000405009388 */ /* 0x0003e20000000800 */
[----:B------:R-:W-:Y:S01]  /*01d0*/  BAR.SYNC.DEFER_BLOCKING 0x0 ;  /* 0x0000000000007b1d */ /* 0x000fe20000010000 */
[----:B------:R-:W-:Y:S01]  /*01e0*/  ISETP.GT.U32.AND P1, PT, R0, 0x3, PT ;  /* 0x000000030000780c */ /* 0x000fe20003f24070 */
[----:B------:R-:W-:-:S12]  /*01f0*/  IMAD.MOV.U32 R0, RZ, RZ, R8 ;  /* 0x000000ffff007224 */ /* 0x000fd800078e0008 */
[----:B-1----:R-:W-:Y:S05]  /*0200*/  @P1 BRA `(.L_x_1) ;  /* 0xfffffffc00d41947 */ /* 0x002fea000383ffff */
.L_x_0:
[----:B------:R-:W-:Y:S05]  /*0210*/  @P0 EXIT ;  /* 0x000000000000094d */ /* 0x000fea0003800000 */
[----:B------:R-:W1:Y:S01]  /*0220*/  S2UR UR5, SR_CgaCtaId ;  /* 0x00000000000579c3 */ /* 0x000e620000008800 */
[----:B------:R-:W-:-:S07]  /*0230*/  UMOV UR4, 0x400 ;  /* 0x0000040000047882 */ /* 0x000fce0000000000 */
[----:B0-----:R-:W0:Y:S01]  /*0240*/  LDC.64 R2, c[0x0][0x388] ;  /* 0x0000e200ff027b82 */ /* 0x001e220000000a00 */
[----:B-1----:R-:W-:Y:S01]  /*0250*/  ULEA UR4, UR5, UR4, 0x18 ;  /* 0x0000000405047291 */ /* 0x002fe2000f8ec0ff */
[----:B0-----:R-:W-:-:S08]  /*0260*/  IMAD.WIDE.U32 R2, R7, 0x4, R2 ;  /* 0x0000000407027825 */ /* 0x001fd000078e0002 */
[----:B------:R-:W0:Y:S04]  /*0270*/  LDS R5, [UR4] ;  /* 0x00000004ff057984 */ /* 0x000e280008000800 */
[----:B0-----:R-:W-:Y:S01]  /*0280*/  STG.E desc[UR6][R2.64], R5 ;  /* 0x0000000502007986 */ /* 0x001fe2000c101906 */
[----:B------:R-:W-:Y:S05]  /*0290*/  EXIT ;  /* 0x000000000000794d */ /* 0x000fea0003800000 */
.L_x_2:
[----:B------:R-:W-:-:S00]  /*02a0*/  BRA `(.L_x_2) ;  /* 0xfffffffc00fc7947 */ /* 0x000fc0000383ffff */
[----:B------:R-:W-:-:S00]  /*02b0*/  NOP ;  /* 0x0000000000007918 */ /* 0x000fc00000000000 */
        /* <DEDUP_REMOVED lines=12> */
.L_x_3:


//--------------------- .nv.shared._Z6reducePfS_  --------------------------
	.section	.nv.shared._Z6reducePfS_,"aw",@nobits
	.sectionflags	@""
	.align	4
.nv.shared._Z6reducePfS_:
	.zero		2048


//--------------------- .nv.shared.reserved.0     --------------------------
	.section	.nv.shared.reserved.0,"aw",@nobits
	.weak		__nv_reservedSMEM_offset_0_alias
	.size		__nv_reservedSMEM_offset_0_alias, 0, 64
	.other		__nv_reservedSMEM_offset_0_alias,@"STO_CUDA_RESERVED_SHARED STV_DEFAULT"
__nv_reservedSMEM_offset_0_alias:
	.zero		0
	.zero		64


//--------------------- .nv.constant0._Z6reducePfS_ --------------------------
	.section	.nv.constant0._Z6reducePfS_,"a",@progbits
	.sectionflags	@""
	.align	4
.nv.constant0._Z6reducePfS_:
	.zero		912


//--------------------- SYMBOLS --------------------------

	.type		.nv.reservedSmem.offset0,@object
	.size		.nv.reservedSmem.offset0,0x4
	.type		.nv.reservedSmem.cap,@object
	.size		.nv.reservedSmem.cap,0x4
